//
// Generated by NVIDIA NVVM Compiler
//
// Compiler Build ID: CL-36424714
// Cuda compilation tools, release 13.0, V13.0.88
// Based on NVVM 20.0.0
//

.version 9.0
.target sm_100
.address_size 64

	// .globl	_Z8cal_histPhPjl
// _ZZ9cal_hist2PhPjlE4temp has been demoted

.visible .entry _Z8cal_histPhPjl(
	.param .u64 .ptr .align 1 _Z8cal_histPhPjl_param_0,
	.param .u64 .ptr .align 1 _Z8cal_histPhPjl_param_1,
	.param .u64 _Z8cal_histPhPjl_param_2
)
{
	.reg .pred 	%p<3>;
	.reg .b32 	%r<12>;
	.reg .b64 	%rd<13>;

	ld.param.u64 	%rd6, [_Z8cal_histPhPjl_param_0];
	ld.param.u64 	%rd7, [_Z8cal_histPhPjl_param_1];
	ld.param.u64 	%rd8, [_Z8cal_histPhPjl_param_2];
	mov.u32 	%r6, %ctaid.x;
	mov.u32 	%r1, %ntid.x;
	mov.u32 	%r7, %tid.x;
	mad.lo.s32 	%r11, %r6, %r1, %r7;
	cvt.s64.s32 	%rd12, %r11;
	setp.le.s64 	%p1, %rd8, %rd12;
	@%p1 bra 	$L__BB0_3;
	mov.u32 	%r8, %nctaid.x;
	mul.lo.s32 	%r3, %r1, %r8;
	cvta.to.global.u64 	%rd2, %rd6;
	cvta.to.global.u64 	%rd3, %rd7;
$L__BB0_2:
	add.s64 	%rd9, %rd2, %rd12;
	ld.global.u8 	%r9, [%rd9];
	mul.wide.u32 	%rd10, %r9, 4;
	add.s64 	%rd11, %rd3, %rd10;
	atom.global.add.u32 	%r10, [%rd11], 1;
	add.s32 	%r11, %r11, %r3;
	cvt.s64.s32 	%rd12, %r11;
	setp.gt.s64 	%p2, %rd8, %rd12;
	@%p2 bra 	$L__BB0_2;
$L__BB0_3:
	ret;

}
	// .globl	_Z9cal_hist2PhPjl
.visible .entry _Z9cal_hist2PhPjl(
	.param .u64 .ptr .align 1 _Z9cal_hist2PhPjl_param_0,
	.param .u64 .ptr .align 1 _Z9cal_hist2PhPjl_param_1,
	.param .u64 _Z9cal_hist2PhPjl_param_2
)
{
	.reg .pred 	%p<3>;
	.reg .b16 	%rs<2>;
	.reg .b32 	%r<20>;
	.reg .b64 	%rd<13>;
	// demoted variable
	.shared .align 4 .b8 _ZZ9cal_hist2PhPjlE4temp[1024];
	ld.param.u64 	%rd5, [_Z9cal_hist2PhPjl_param_0];
	ld.param.u64 	%rd6, [_Z9cal_hist2PhPjl_param_1];
	ld.param.u64 	%rd7, [_Z9cal_hist2PhPjl_param_2];
	mov.u32 	%r1, %tid.x;
	shl.b32 	%r8, %r1, 2;
	mov.u32 	%r9, _ZZ9cal_hist2PhPjlE4temp;
	add.s32 	%r2, %r9, %r8;
	mov.b32 	%r10, 0;
	st.shared.u32 	[%r2], %r10;
	bar.sync 	0;
	mov.u32 	%r11, %ctaid.x;
	mov.u32 	%r3, %ntid.x;
	mad.lo.s32 	%r19, %r11, %r3, %r1;
	cvt.s64.s32 	%rd12, %r19;
	setp.le.s64 	%p1, %rd7, %rd12;
	@%p1 bra 	$L__BB1_3;
	mov.u32 	%r12, %nctaid.x;
	mul.lo.s32 	%r5, %r3, %r12;
	cvta.to.global.u64 	%rd2, %rd5;
$L__BB1_2:
	add.s64 	%rd8, %rd2, %rd12;
	ld.global.u8 	%rs1, [%rd8];
	mul.wide.u16 	%r13, %rs1, 4;
	add.s32 	%r15, %r9, %r13;
	atom.shared.add.u32 	%r16, [%r15], 1;
	add.s32 	%r19, %r19, %r5;
	cvt.s64.s32 	%rd12, %r19;
	setp.gt.s64 	%p2, %rd7, %rd12;
	@%p2 bra 	$L__BB1_2;
$L__BB1_3:
	cvta.to.global.u64 	%rd9, %rd6;
	bar.sync 	0;
	mul.wide.u32 	%rd10, %r1, 4;
	add.s64 	%rd11, %rd9, %rd10;
	ld.shared.u32 	%r17, [%r2];
	atom.global.add.u32 	%r18, [%rd11], %r17;
	ret;

}


// ===== COMPILED SASS (sm_100) =====

	.target	sm_100

	.elftype	@"ET_EXEC"


//--------------------- .note.nv.tkinfo           --------------------------
	.section	.note.nv.tkinfo,"",@"SHT_NOTE"
	.sectionflags	@"SHF_NOTE_NV_TKINFO"
	.tkinfo
        /*0018*/ 	.word	0x00000002
        /*0030*/ 	.string	""
        /*0030*/ 	.string	"ptxas"
        /*0030*/ 	.string	"Cuda compilation tools, release 13.0, V13.0.88"
        /*0030*/ 	.string	"Build cuda_13.0.r13.0/compiler.36424714_0"
        /*0030*/ 	.string	"-arch sm_100 -m 64 "



//--------------------- .note.nv.cuinfo           --------------------------
	.section	.note.nv.cuinfo,"",@"SHT_NOTE"
	.sectionflags	@"SHF_NOTE_NV_CUINFO"
        /*0018*/ 	.short	0x0002
        /*001a*/ 	.short	0x0064
        /*001c*/ 	.short	0x0082
	.zero		2


//--------------------- .nv.info                  --------------------------
	.section	.nv.info,"",@"SHT_CUDA_INFO"
	.align	4


	//----- nvinfo : EIATTR_REGCOUNT
	.align		4
        /*0000*/ 	.byte	0x04, 0x2f
        /*0002*/ 	.short	(.L_1 - .L_0)
	.align		4
.L_0:
        /*0004*/ 	.word	index@(_Z8cal_histPhPjl)
        /*0008*/ 	.word	0x0000000e


	//----- nvinfo : EIATTR_FRAME_SIZE
	.align		4
.L_1:
        /*000c*/ 	.byte	0x04, 0x11
        /*000e*/ 	.short	(.L_3 - .L_2)
	.align		4
.L_2:
        /*0010*/ 	.word	index@(_Z8cal_histPhPjl)
        /*0014*/ 	.word	0x00000000


	//----- nvinfo : EIATTR_REGCOUNT
	.align		4
.L_3:
        /*0018*/ 	.byte	0x04, 0x2f
        /*001a*/ 	.short	(.L_5 - .L_4)
	.align		4
.L_4:
        /*001c*/ 	.word	index@(_Z9cal_hist2PhPjl)
        /*0020*/ 	.word	0x0000000a


	//----- nvinfo : EIATTR_FRAME_SIZE
	.align		4
.L_5:
        /*0024*/ 	.byte	0x04, 0x11
        /*0026*/ 	.short	(.L_7 - .L_6)
	.align		4
.L_6:
        /*0028*/ 	.word	index@(_Z9cal_hist2PhPjl)
        /*002c*/ 	.word	0x00000000


	//----- nvinfo : EIATTR_MIN_STACK_SIZE
	.align		4
.L_7:
        /*0030*/ 	.byte	0x04, 0x12
        /*0032*/ 	.short	(.L_9 - .L_8)
	.align		4
.L_8:
        /*0034*/ 	.word	index@(_Z9cal_hist2PhPjl)
        /*0038*/ 	.word	0x00000000


	//----- nvinfo : EIATTR_MIN_STACK_SIZE
	.align		4
.L_9:
        /*003c*/ 	.byte	0x04, 0x12
        /*003e*/ 	.short	(.L_11 - .L_10)
	.align		4
.L_10:
        /*0040*/ 	.word	index@(_Z8cal_histPhPjl)
        /*0044*/ 	.word	0x00000000
.L_11:


//--------------------- .nv.compat                --------------------------
	.section	.nv.compat,"",@"SHT_CUDA_COMPAT_INFO"
	.align	4
        /*0000*/ 	.byte	0x02, 0x09, 0x00, 0x00, 0x02, 0x02, 0x01, 0x00, 0x02, 0x05, 0x05, 0x00, 0x03, 0x07, 0x01, 0x01
        /*0010*/ 	.byte	0x02, 0x03, 0x00, 0x00, 0x02, 0x06, 0x01, 0x00, 0x04, 0x0b, 0x08, 0x00, 0x09, 0x00, 0x00, 0x00
        /*0020*/ 	.byte	0x00, 0x00, 0x00, 0x00


//--------------------- .nv.info._Z9cal_hist2PhPjl --------------------------
	.section	.nv.info._Z9cal_hist2PhPjl,"",@"SHT_CUDA_INFO"
	.sectionflags	@""
	.align	4


	//----- nvinfo : EIATTR_CUDA_API_VERSION
	.align		4
        /*0000*/ 	.byte	0x04, 0x37
        /*0002*/ 	.short	(.L_13 - .L_12)
.L_12:
        /*0004*/ 	.word	0x00000082


	//----- nvinfo : EIATTR_KPARAM_INFO
	.align		4
.L_13:
        /*0008*/ 	.byte	0x04, 0x17
        /*000a*/ 	.short	(.L_15 - .L_14)
.L_14:
        /*000c*/ 	.word	0x00000000
        /*0010*/ 	.short	0x0002
        /*0012*/ 	.short	0x0010
        /*0014*/ 	.byte	0x00, 0xf0, 0x21, 0x00


	//----- nvinfo : EIATTR_KPARAM_INFO
	.align		4
.L_15:
        /*0018*/ 	.byte	0x04, 0x17
        /*001a*/ 	.short	(.L_17 - .L_16)
.L_16:
        /*001c*/ 	.word	0x00000000
        /*0020*/ 	.short	0x0001
        /*0022*/ 	.short	0x0008
        /*0024*/ 	.byte	0x00, 0xf5, 0x21, 0x00


	//----- nvinfo : EIATTR_KPARAM_INFO
	.align		4
.L_17:
        /*0028*/ 	.byte	0x04, 0x17
        /*002a*/ 	.short	(.L_19 - .L_18)
.L_18:
        /*002c*/ 	.word	0x00000000
        /*0030*/ 	.short	0x0000
        /*0032*/ 	.short	0x0000
        /*0034*/ 	.byte	0x00, 0xf5, 0x21, 0x00


	//----- nvinfo : EIATTR_SPARSE_MMA_MASK
	.align		4
.L_19:
        /*0038*/ 	.byte	0x03, 0x50
        /*003a*/ 	.short	0x0000


	//----- nvinfo : EIATTR_MAXREG_COUNT
	.align		4
        /*003c*/ 	.byte	0x03, 0x1b
        /*003e*/ 	.short	0x00ff


	//----- nvinfo : EIATTR_NUM_BARRIERS
	.align		4
        /*0040*/ 	.byte	0x02, 0x4c
        /*0042*/ 	.byte	0x01
	.zero		1


	//----- nvinfo : EIATTR_MERCURY_ISA_VERSION
	.align		4
        /*0044*/ 	.byte	0x03, 0x5f
        /*0046*/ 	.short	0x0101


	//----- nvinfo : EIATTR_VRC_CTA_INIT_COUNT
	.align		4
        /*0048*/ 	.byte	0x02, 0x4a
	.zero		1
	.zero		1


	//----- nvinfo : EIATTR_EXIT_INSTR_OFFSETS
	.align		4
        /*004c*/ 	.byte	0x04, 0x1c
        /*004e*/ 	.short	(.L_21 - .L_20)


	//   ....[0]....
.L_20:
        /*0050*/ 	.word	0x00000270


	//----- nvinfo : EIATTR_CRS_STACK_SIZE
	.align		4
.L_21:
        /*0054*/ 	.byte	0x04, 0x1e
        /*0056*/ 	.short	(.L_23 - .L_22)
.L_22:
        /*0058*/ 	.word	0x00000000


	//----- nvinfo : EIATTR_CBANK_PARAM_SIZE
	.align		4
.L_23:
        /*005c*/ 	.byte	0x03, 0x19
        /*005e*/ 	.short	0x0018


	//----- nvinfo : EIATTR_PARAM_CBANK
	.align		4
        /*0060*/ 	.byte	0x04, 0x0a
        /*0062*/ 	.short	(.L_25 - .L_24)
	.align		4
.L_24:
        /*0064*/ 	.word	index@(.nv.constant0._Z9cal_hist2PhPjl)
        /*0068*/ 	.short	0x0380
        /*006a*/ 	.short	0x0018


	//----- nvinfo : EIATTR_SW_WAR
	.align		4
.L_25:
        /*006c*/ 	.byte	0x04, 0x36
        /*006e*/ 	.short	(.L_27 - .L_26)
.L_26:
        /*0070*/ 	.word	0x00000008
.L_27:


//--------------------- .nv.info._Z8cal_histPhPjl --------------------------
	.section	.nv.info._Z8cal_histPhPjl,"",@"SHT_CUDA_INFO"
	.sectionflags	@""
	.align	4


	//----- nvinfo : EIATTR_CUDA_API_VERSION
	.align		4
        /*0000*/ 	.byte	0x04, 0x37
        /*0002*/ 	.short	(.L_29 - .L_28)
.L_28:
        /*0004*/ 	.word	0x00000082


	//----- nvinfo : EIATTR_KPARAM_INFO
	.align		4
.L_29:
        /*0008*/ 	.byte	0x04, 0x17
        /*000a*/ 	.short	(.L_31 - .L_30)
.L_30:
        /*000c*/ 	.word	0x00000000
        /*0010*/ 	.short	0x0002
        /*0012*/ 	.short	0x0010
        /*0014*/ 	.byte	0x00, 0xf0, 0x21, 0x00


	//----- nvinfo : EIATTR_KPARAM_INFO
	.align		4
.L_31:
        /*0018*/ 	.byte	0x04, 0x17
        /*001a*/ 	.short	(.L_33 - .L_32)
.L_32:
        /*001c*/ 	.word	0x00000000
        /*0020*/ 	.short	0x0001
        /*0022*/ 	.short	0x0008
        /*0024*/ 	.byte	0x00, 0xf5, 0x21, 0x00


	//----- nvinfo : EIATTR_KPARAM_INFO
	.align		4
.L_33:
        /*0028*/ 	.byte	0x04, 0x17
        /*002a*/ 	.short	(.L_35 - .L_34)
.L_34:
        /*002c*/ 	.word	0x00000000
        /*0030*/ 	.short	0x0000
        /*0032*/ 	.short	0x0000
        /*0034*/ 	.byte	0x00, 0xf5, 0x21, 0x00


	//----- nvinfo : EIATTR_SPARSE_MMA_MASK
	.align		4
.L_35:
        /*0038*/ 	.byte	0x03, 0x50
        /*003a*/ 	.short	0x0000


	//----- nvinfo : EIATTR_MAXREG_COUNT
	.align		4
        /*003c*/ 	.byte	0x03, 0x1b
        /*003e*/ 	.short	0x00ff


	//----- nvinfo : EIATTR_MERCURY_ISA_VERSION
	.align		4
        /*0040*/ 	.byte	0x03, 0x5f
        /*0042*/ 	.short	0x0101


	//----- nvinfo : EIATTR_VRC_CTA_INIT_COUNT
	.align		4
        /*0044*/ 	.byte	0x02, 0x4a
	.zero		1
	.zero		1


	//----- nvinfo : EIATTR_EXIT_INSTR_OFFSETS
	.align		4
        /*0048*/ 	.byte	0x04, 0x1c
        /*004a*/ 	.short	(.L_37 - .L_36)


	//   ....[0]....
.L_36:
        /*004c*/ 	.word	0x00000090


	//   ....[1]....
        /*0050*/ 	.word	0x000001d0


	//----- nvinfo : EIATTR_CRS_STACK_SIZE
	.align		4
.L_37:
        /*0054*/ 	.byte	0x04, 0x1e
        /*0056*/ 	.short	(.L_39 - .L_38)
.L_38:
        /*0058*/ 	.word	0x00000000


	//----- nvinfo : EIATTR_CBANK_PARAM_SIZE
	.align		4
.L_39:
        /*005c*/ 	.byte	0x03, 0x19
        /*005e*/ 	.short	0x0018


	//----- nvinfo : EIATTR_PARAM_CBANK
	.align		4
        /*0060*/ 	.byte	0x04, 0x0a
        /*0062*/ 	.short	(.L_41 - .L_40)
	.align		4
.L_40:
        /*0064*/ 	.word	index@(.nv.constant0._Z8cal_histPhPjl)
        /*0068*/ 	.short	0x0380
        /*006a*/ 	.short	0x0018


	//----- nvinfo : EIATTR_SW_WAR
	.align		4
.L_41:
        /*006c*/ 	.byte	0x04, 0x36
        /*006e*/ 	.short	(.L_43 - .L_42)
.L_42:
        /*0070*/ 	.word	0x00000008
.L_43:


//--------------------- .nv.callgraph             --------------------------
	.section	.nv.callgraph,"",@"SHT_CUDA_CALLGRAPH"
	.align	4
	.sectionentsize	8
	.align		4
        /*0000*/ 	.word	0x00000000
	.align		4
        /*0004*/ 	.word	0xffffffff
	.align		4
        /*0008*/ 	.word	0x00000000
	.align		4
        /*000c*/ 	.word	0xfffffffe
	.align		4
        /*0010*/ 	.word	0x00000000
	.align		4
        /*0014*/ 	.word	0xfffffffd
	.align		4
        /*0018*/ 	.word	0x00000000
	.align		4
        /*001c*/ 	.word	0xfffffffc


//--------------------- .text._Z9cal_hist2PhPjl   --------------------------
	.section	.text._Z9cal_hist2PhPjl,"ax",@progbits
	.align	128
        .global         _Z9cal_hist2PhPjl
        .type           _Z9cal_hist2PhPjl,@function
        .size           _Z9cal_hist2PhPjl,(.L_x_6 - _Z9cal_hist2PhPjl)
        .other          _Z9cal_hist2PhPjl,@"STO_CUDA_ENTRY STV_DEFAULT"
_Z9cal_hist2PhPjl:
.text._Z9cal_hist2PhPjl:
[----:B------:R-:W-:Y:S01]  /*0000*/  LDC R1, c[0x0][0x37c] ;  /* 0x0000df00ff017b82 */ /* 0x000fe20000000800 */
[----:B------:R-:W0:Y:S07]  /*0010*/  S2R R7, SR_TID.X ;  /* 0x0000000000077919 */ /* 0x000e2e0000002100 */
[----:B------:R-:W0:Y:S01]  /*0020*/  S2UR UR4, SR_CTAID.X ;  /* 0x00000000000479c3 */ /* 0x000e220000002500 */
[----:B------:R-:W1:Y:S01]  /*0030*/  LDCU.64 UR8, c[0x0][0x390] ;  /* 0x00007200ff0877ac */ /* 0x000e620008000a00 */
[----:B------:R-:W-:Y:S01]  /*0040*/  BSSY.RECONVERGENT B0, `(.L_x_0) ;  /* 0x000001d000007945 */ /* 0x000fe20003800200 */
[----:B------:R-:W2:Y:S05]  /*0050*/  LDCU.64 UR6, c[0x0][0x358] ;  /* 0x00006b00ff0677ac */ /* 0x000eaa0008000a00 */
[----:B------:R-:W0:Y:S01]  /*0060*/  LDC R6, c[0x0][0x360] ;  /* 0x0000d800ff067b82 */ /* 0x000e220000000800 */
[----:B------:R-:W3:Y:S07]  /*0070*/  LDCU.64 UR10, c[0x0][0x380] ;  /* 0x00007000ff0a77ac */ /* 0x000eee0008000a00 */
[----:B------:R-:W4:Y:S01]  /*0080*/  S2UR UR5, SR_CgaCtaId ;  /* 0x00000000000579c3 */ /* 0x000f220000008800 */
[----:B0-----:R-:W-:Y:S01]  /*0090*/  IMAD R2, R6, UR4, R7 ;  /* 0x0000000406027c24 */ /* 0x001fe2000f8e0207 */
[----:B------:R-:W-:-:S04]  /*00a0*/  UMOV UR4, 0x400 ;  /* 0x0000040000047882 */ /* 0x000fc80000000000 */
[----:B-1----:R-:W-:Y:S02]  /*00b0*/  ISETP.GE.U32.AND P0, PT, R2, UR8, PT ;  /* 0x0000000802007c0c */ /* 0x002fe4000bf06070 */
[----:B------:R-:W-:Y:S01]  /*00c0*/  SHF.R.S32.HI R3, RZ, 0x1f, R2 ;  /* 0x0000001fff037819 */ /* 0x000fe20000011402 */
[----:B----4-:R-:W-:-:S03]  /*00d0*/  ULEA UR4, UR5, UR4, 0x18 ;  /* 0x0000000405047291 */ /* 0x010fc6000f8ec0ff */
[----:B------:R-:W-:-:S03]  /*00e0*/  ISETP.GE.AND.EX P0, PT, R3, UR9, PT, P0 ;  /* 0x0000000903007c0c */ /* 0x000fc6000bf06300 */
[----:B------:R-:W-:-:S05]  /*00f0*/  LEA R0, R7, UR4, 0x2 ;  /* 0x0000000407007c11 */ /* 0x000fca000f8e10ff */
[----:B------:R0:W-:Y:S01]  /*0100*/  STS [R0], RZ ;  /* 0x000000ff00007388 */ /* 0x0001e20000000800 */
[----:B------:R-:W-:Y:S06]  /*0110*/  BAR.SYNC.DEFER_BLOCKING 0x0 ;  /* 0x0000000000007b1d */ /* 0x000fec0000010000 */
[----:B--23--:R-:W-:Y:S05]  /*0120*/  @P0 BRA `(.L_x_1) ;  /* 0x0000000000380947 */ /* 0x00cfea0003800000 */
[----:B------:R-:W1:Y:S01]  /*0130*/  LDCU UR5, c[0x0][0x370] ;  /* 0x00006e00ff0577ac */ /* 0x000e620008000800 */
[----:B------:R-:W-:Y:S02]  /*0140*/  IMAD.MOV.U32 R4, RZ, RZ, R2 ;  /* 0x000000ffff047224 */ /* 0x000fe400078e0002 */
[----:B-1----:R-:W-:-:S07]  /*0150*/  IMAD R5, R6, UR5, RZ ;  /* 0x0000000506057c24 */ /* 0x002fce000f8e02ff */
.L_x_2:
[----:B------:R-:W-:-:S04]  /*0160*/  IADD3 R2, P0, PT, R2, UR10, RZ ;  /* 0x0000000a02027c10 */ /* 0x000fc8000ff1e0ff */
[----:B------:R-:W-:-:S05]  /*0170*/  IADD3.X R3, PT, PT, R3, UR11, RZ, P0, !PT ;  /* 0x0000000b03037c10 */ /* 0x000fca00087fe4ff */
[----:B------:R-:W2:Y:S02]  /*0180*/  LDG.E.U8 R2, desc[UR6][R2.64] ;  /* 0x0000000602027981 */ /* 0x000ea4000c1e1100 */
[----:B--2---:R-:W-:Y:S01]  /*0190*/  LEA R6, R2, UR4, 0x2 ;  /* 0x0000000402067c11 */ /* 0x004fe2000f8e10ff */
[----:B------:R-:W-:-:S04]  /*01a0*/  IMAD.IADD R2, R5, 0x1, R4 ;  /* 0x0000000105027824 */ /* 0x000fc800078e0204 */
[----:B------:R1:W-:Y:S01]  /*01b0*/  ATOMS.POPC.INC.32 RZ, [R6+URZ] ;  /* 0x0000000006ff7f8c */ /* 0x0003e2000d8000ff */
[----:B------:R-:W-:Y:S01]  /*01c0*/  ISETP.GE.U32.AND P0, PT, R2, UR8, PT ;  /* 0x0000000802007c0c */ /* 0x000fe2000bf06070 */
[--C-:B------:R-:W-:Y:S01]  /*01d0*/  IMAD.MOV.U32 R4, RZ, RZ, R2.reuse ;  /* 0x000000ffff047224 */ /* 0x100fe200078e0002 */
[----:B------:R-:W-:-:S04]  /*01e0*/  SHF.R.S32.HI R3, RZ, 0x1f, R2 ;  /* 0x0000001fff037819 */ /* 0x000fc80000011402 */
[----:B------:R-:W-:-:S13]  /*01f0*/  ISETP.GE.AND.EX P0, PT, R3, UR9, PT, P0 ;  /* 0x0000000903007c0c */ /* 0x000fda000bf06300 */
[----:B-1----:R-:W-:Y:S05]  /*0200*/  @!P0 BRA `(.L_x_2) ;  /* 0xfffffffc00d48947 */ /* 0x002fea000383ffff */
.L_x_1:
[----:B------:R-:W-:Y:S05]  /*0210*/  BSYNC.RECONVERGENT B0 ;  /* 0x0000000000007941 */ /* 0x000fea0003800200 */
.L_x_0:
[----:B------:R-:W-:Y:S08]  /*0220*/  BAR.SYNC.DEFER_BLOCKING 0x0 ;  /* 0x0000000000007b1d */ /* 0x000ff00000010000 */
[----:B------:R-:W1:Y:S01]  /*0230*/  LDC.64 R2, c[0x0][0x388] ;  /* 0x0000e200ff027b82 */ /* 0x000e620000000a00 */
[----:B------:R-:W2:Y:S01]  /*0240*/  LDS R5, [R0] ;  /* 0x0000000000057984 */ /* 0x000ea20000000800 */
[----:B-1----:R-:W-:-:S05]  /*0250*/  IMAD.WIDE.U32 R2, R7, 0x4, R2 ;  /* 0x0000000407027825 */ /* 0x002fca00078e0002 */
[----:B--2---:R-:W-:Y:S01]  /*0260*/  REDG.E.ADD.STRONG.GPU desc[UR6][R2.64], R5 ;  /* 0x000000050200798e */ /* 0x004fe2000c12e106 */
[----:B------:R-:W-:Y:S05]  /*0270*/  EXIT ;  /* 0x000000000000794d */ /* 0x000fea0003800000 */
.L_x_3:
[----:B------:R-:W-:-:S00]  /*0280*/  BRA `(.L_x_3) ;  /* 0xfffffffc00fc7947 */ /* 0x000fc0000383ffff */
[----:B------:R-:W-:-:S00]  /*0290*/  NOP ;  /* 0x0000000000007918 */ /* 0x000fc00000000000 */
        /* <DEDUP_REMOVED lines=14> */
.L_x_6:


//--------------------- .text._Z8cal_histPhPjl    --------------------------
	.section	.text._Z8cal_histPhPjl,"ax",@progbits
	.align	128
        .global         _Z8cal_histPhPjl
        .type           _Z8cal_histPhPjl,@function
        .size           _Z8cal_histPhPjl,(.L_x_7 - _Z8cal_histPhPjl)
        .other          _Z8cal_histPhPjl,@"STO_CUDA_ENTRY STV_DEFAULT"
_Z8cal_histPhPjl:
.text._Z8cal_histPhPjl:
[----:B------:R-:W-:Y:S01]  /*0000*/  LDC R1, c[0x0][0x37c] ;  /* 0x0000df00ff017b82 */ /* 0x000fe20000000800 */
[----:B------:R-:W0:Y:S07]  /*0010*/  S2R R0, SR_TID.X ;  /* 0x0000000000007919 */ /* 0x000e2e0000002100 */
[----:B------:R-:W0:Y:S01]  /*0020*/  S2UR UR4, SR_CTAID.X ;  /* 0x00000000000479c3 */ /* 0x000e220000002500 */
[----:B------:R-:W1:Y:S07]  /*0030*/  LDCU.64 UR8, c[0x0][0x390] ;  /* 0x00007200ff0877ac */ /* 0x000e6e0008000a00 */
[----:B------:R-:W0:Y:S02]  /*0040*/  LDC R9, c[0x0][0x360] ;  /* 0x0000d800ff097b82 */ /* 0x000e240000000800 */
[----:B0-----:R-:W-:-:S05]  /*0050*/  IMAD R0, R9, UR4, R0 ;  /* 0x0000000409007c24 */ /* 0x001fca000f8e0200 */
[----:B-1----:R-:W-:Y:S02]  /*0060*/  ISETP.GE.U32.AND P0, PT, R0, UR8, PT ;  /* 0x0000000800007c0c */ /* 0x002fe4000bf06070 */
[----:B------:R-:W-:-:S04]  /*0070*/  SHF.R.S32.HI R2, RZ, 0x1f, R0 ;  /* 0x0000001fff027819 */ /* 0x000fc80000011400 */
[----:B------:R-:W-:-:S13]  /*0080*/  ISETP.GE.AND.EX P0, PT, R2, UR9, PT, P0 ;  /* 0x0000000902007c0c */ /* 0x000fda000bf06300 */
[----:B------:R-:W-:Y:S05]  /*0090*/  @P0 EXIT ;  /* 0x000000000000094d */ /* 0x000fea0003800000 */
[----:B------:R-:W0:Y:S01]  /*00a0*/  LDC.64 R6, c[0x0][0x388] ;  /* 0x0000e200ff067b82 */ /* 0x000e220000000a00 */
[----:B------:R-:W1:Y:S01]  /*00b0*/  LDCU UR4, c[0x0][0x370] ;  /* 0x00006e00ff0477ac */ /* 0x000e620008000800 */
[----:B------:R-:W-:Y:S02]  /*00c0*/  IMAD.MOV.U32 R10, RZ, RZ, R2 ;  /* 0x000000ffff0a7224 */ /* 0x000fe400078e0002 */
[----:B------:R-:W-:Y:S01]  /*00d0*/  IMAD.MOV.U32 R8, RZ, RZ, R0 ;  /* 0x000000ffff087224 */ /* 0x000fe200078e0000 */
[----:B------:R-:W2:Y:S01]  /*00e0*/  LDCU.64 UR6, c[0x0][0x358] ;  /* 0x00006b00ff0677ac */ /* 0x000ea20008000a00 */
[----:B------:R-:W3:Y:S01]  /*00f0*/  LDCU.64 UR10, c[0x0][0x380] ;  /* 0x00007000ff0a77ac */ /* 0x000ee20008000a00 */
[----:B-1----:R-:W-:-:S07]  /*0100*/  IMAD R9, R9, UR4, RZ ;  /* 0x0000000409097c24 */ /* 0x002fce000f8e02ff */
.L_x_4:
[----:B---3--:R-:W-:-:S04]  /*0110*/  IADD3 R4, P0, PT, R8, UR10, RZ ;  /* 0x0000000a08047c10 */ /* 0x008fc8000ff1e0ff */
[----:B------:R-:W-:-:S05]  /*0120*/  IADD3.X R5, PT, PT, R10, UR11, RZ, P0, !PT ;  /* 0x0000000b0a057c10 */ /* 0x000fca00087fe4ff */
[----:B-12---:R-:W0:Y:S01]  /*0130*/  LDG.E.U8 R3, desc[UR6][R4.64] ;  /* 0x0000000604037981 */ /* 0x006e22000c1e1100 */
[----:B------:R-:W-:Y:S02]  /*0140*/  IMAD.IADD R8, R9, 0x1, R0 ;  /* 0x0000000109087824 */ /* 0x000fe400078e0200 */
[----:B------:R-:W-:-:S03]  /*0150*/  IMAD.MOV.U32 R11, RZ, RZ, 0x1 ;  /* 0x00000001ff0b7424 */ /* 0x000fc600078e00ff */
[----:B------:R-:W-:Y:S02]  /*0160*/  ISETP.GE.U32.AND P0, PT, R8, UR8, PT ;  /* 0x0000000808007c0c */ /* 0x000fe4000bf06070 */
[----:B------:R-:W-:-:S04]  /*0170*/  SHF.R.S32.HI R10, RZ, 0x1f, R8 ;  /* 0x0000001fff0a7819 */ /* 0x000fc80000011408 */
[----:B------:R-:W-:Y:S01]  /*0180*/  ISETP.GE.AND.EX P0, PT, R10, UR9, PT, P0 ;  /* 0x000000090a007c0c */ /* 0x000fe2000bf06300 */
[----:B------:R-:W-:Y:S02]  /*0190*/  IMAD.MOV.U32 R0, RZ, RZ, R8 ;  /* 0x000000ffff007224 */ /* 0x000fe400078e0008 */
[----:B0-----:R-:W-:-:S05]  /*01a0*/  IMAD.WIDE.U32 R2, R3, 0x4, R6 ;  /* 0x0000000403027825 */ /* 0x001fca00078e0006 */
[----:B------:R1:W-:Y:S05]  /*01b0*/  REDG.E.ADD.STRONG.GPU desc[UR6][R2.64], R11 ;  /* 0x0000000b0200798e */ /* 0x0003ea000c12e106 */
[----:B------:R-:W-:Y:S05]  /*01c0*/  @!P0 BRA `(.L_x_4) ;  /* 0xfffffffc00d08947 */ /* 0x000fea000383ffff */
[----:B------:R-:W-:Y:S05]  /*01d0*/  EXIT ;  /* 0x000000000000794d */ /* 0x000fea0003800000 */
.L_x_5:
        /* <DEDUP_REMOVED lines=10> */
.L_x_7:


//--------------------- .nv.shared._Z9cal_hist2PhPjl --------------------------
	.section	.nv.shared._Z9cal_hist2PhPjl,"aw",@nobits
	.sectionflags	@""
	.align	4
.nv.shared._Z9cal_hist2PhPjl:
	.zero		2048


//--------------------- .nv.shared.reserved.0     --------------------------
	.section	.nv.shared.reserved.0,"aw",@nobits
	.weak		__nv_reservedSMEM_offset_0_alias
	.size		__nv_reservedSMEM_offset_0_alias, 0, 64
	.other		__nv_reservedSMEM_offset_0_alias,@"STO_CUDA_RESERVED_SHARED STV_DEFAULT"
__nv_reservedSMEM_offset_0_alias:
	.zero		0
	.zero		64


//--------------------- .nv.constant0._Z9cal_hist2PhPjl --------------------------
	.section	.nv.constant0._Z9cal_hist2PhPjl,"a",@progbits
	.sectionflags	@""
	.align	4
.nv.constant0._Z9cal_hist2PhPjl:
	.zero		920


//--------------------- .nv.constant0._Z8cal_histPhPjl --------------------------
	.section	.nv.constant0._Z8cal_histPhPjl,"a",@progbits
	.sectionflags	@""
	.align	4
.nv.constant0._Z8cal_histPhPjl:
	.zero		920


//--------------------- SYMBOLS --------------------------

	.type		.nv.reservedSmem.offset0,@object
	.size		.nv.reservedSmem.offset0,0x4
	.type		.nv.reservedSmem.cap,@object
	.size		.nv.reservedSmem.cap,0x4
